	.headerflags	@"EF_CUDA_TEXMODE_UNIFIED EF_CUDA_64BIT_ADDRESS EF_CUDA_ACCELERATORS EF_CUDA_SM90 EF_CUDA_VIRTUAL_SM(EF_CUDA_SM90)"
	.elftype	@"ET_EXEC"


//--------------------- .nv.info                  --------------------------
	.section	.nv.info,"",@"SHT_CUDA_INFO"
	.align	4


	//----- nvinfo : EIATTR_REGCOUNT
	.align		4
        /*0000*/ 	.byte	0x04, 0x2f
        /*0002*/ 	.short	(.L_1 - .L_0)
	.align		4
.L_0:
        /*0004*/ 	.word	index@(triton_poi_fused_cat_5)
        /*0008*/ 	.word	0x0000001a


	//----- nvinfo : EIATTR_MIN_STACK_SIZE
	.align		4
.L_1:
        /*000c*/ 	.byte	0x04, 0x12
        /*000e*/ 	.short	(.L_3 - .L_2)
	.align		4
.L_2:
        /*0010*/ 	.word	index@(triton_poi_fused_cat_5)
        /*0014*/ 	.word	0x00000000


	//----- nvinfo : EIATTR_FRAME_SIZE
	.align		4
.L_3:
        /*0018*/ 	.byte	0x04, 0x11
        /*001a*/ 	.short	(.L_5 - .L_4)
	.align		4
.L_4:
        /*001c*/ 	.word	index@(triton_poi_fused_cat_5)
        /*0020*/ 	.word	0x00000000


	//----- nvinfo : EIATTR_MIN_STACK_SIZE
	.align		4
.L_5:
        /*0024*/ 	.byte	0x04, 0x12
        /*0026*/ 	.short	(.L_7 - .L_6)
	.align		4
.L_6:
        /*0028*/ 	.word	index@(triton_poi_fused_cat_5)
        /*002c*/ 	.word	0x00000000
.L_7:


//--------------------- .nv.info.triton_poi_fused_cat_5 --------------------------
	.section	.nv.info.triton_poi_fused_cat_5,"",@"SHT_CUDA_INFO"
	.sectionflags	@""
	.align	4


	//----- nvinfo : EIATTR_CUDA_API_VERSION
	.align		4
        /*0000*/ 	.byte	0x04, 0x37
        /*0002*/ 	.short	(.L_9 - .L_8)
.L_8:
        /*0004*/ 	.word	0x0000007c


	//----- nvinfo : EIATTR_KPARAM_INFO
	.align		4
.L_9:
        /*0008*/ 	.byte	0x04, 0x17
        /*000a*/ 	.short	(.L_11 - .L_10)
.L_10:
        /*000c*/ 	.word	0x00000000
        /*0010*/ 	.short	0x000a
        /*0012*/ 	.short	0x0050
        /*0014*/ 	.byte	0x00, 0xf0, 0x11, 0x00


	//----- nvinfo : EIATTR_KPARAM_INFO
	.align		4
.L_11:
        /*0018*/ 	.byte	0x04, 0x17
        /*001a*/ 	.short	(.L_13 - .L_12)
.L_12:
        /*001c*/ 	.word	0x00000000
        /*0020*/ 	.short	0x0009
        /*0022*/ 	.short	0x0048
        /*0024*/ 	.byte	0x00, 0xf4, 0x21, 0x00


	//----- nvinfo : EIATTR_KPARAM_INFO
	.align		4
.L_13:
        /*0028*/ 	.byte	0x04, 0x17
        /*002a*/ 	.short	(.L_15 - .L_14)
.L_14:
        /*002c*/ 	.word	0x00000000
        /*0030*/ 	.short	0x0008
        /*0032*/ 	.short	0x0040
        /*0034*/ 	.byte	0x00, 0xf4, 0x21, 0x00


	//----- nvinfo : EIATTR_KPARAM_INFO
	.align		4
.L_15:
        /*0038*/ 	.byte	0x04, 0x17
        /*003a*/ 	.short	(.L_17 - .L_16)
.L_16:
        /*003c*/ 	.word	0x00000000
        /*0040*/ 	.short	0x0007
        /*0042*/ 	.short	0x0038
        /*0044*/ 	.byte	0x00, 0xf4, 0x21, 0x00


	//----- nvinfo : EIATTR_KPARAM_INFO
	.align		4
.L_17:
        /*0048*/ 	.byte	0x04, 0x17
        /*004a*/ 	.short	(.L_19 - .L_18)
.L_18:
        /*004c*/ 	.word	0x00000000
        /*0050*/ 	.short	0x0006
        /*0052*/ 	.short	0x0030
        /*0054*/ 	.byte	0x00, 0xf4, 0x21, 0x00


	//----- nvinfo : EIATTR_KPARAM_INFO
	.align		4
.L_19:
        /*0058*/ 	.byte	0x04, 0x17
        /*005a*/ 	.short	(.L_21 - .L_20)
.L_20:
        /*005c*/ 	.word	0x00000000
        /*0060*/ 	.short	0x0005
        /*0062*/ 	.short	0x0028
        /*0064*/ 	.byte	0x00, 0xf4, 0x21, 0x00


	//----- nvinfo : EIATTR_KPARAM_INFO
	.align		4
.L_21:
        /*0068*/ 	.byte	0x04, 0x17
        /*006a*/ 	.short	(.L_23 - .L_22)
.L_22:
        /*006c*/ 	.word	0x00000000
        /*0070*/ 	.short	0x0004
        /*0072*/ 	.short	0x0020
        /*0074*/ 	.byte	0x00, 0xf4, 0x21, 0x00


	//----- nvinfo : EIATTR_KPARAM_INFO
	.align		4
.L_23:
        /*0078*/ 	.byte	0x04, 0x17
        /*007a*/ 	.short	(.L_25 - .L_24)
.L_24:
        /*007c*/ 	.word	0x00000000
        /*0080*/ 	.short	0x0003
        /*0082*/ 	.short	0x0018
        /*0084*/ 	.byte	0x00, 0xf4, 0x21, 0x00


	//----- nvinfo : EIATTR_KPARAM_INFO
	.align		4
.L_25:
        /*0088*/ 	.byte	0x04, 0x17
        /*008a*/ 	.short	(.L_27 - .L_26)
.L_26:
        /*008c*/ 	.word	0x00000000
        /*0090*/ 	.short	0x0002
        /*0092*/ 	.short	0x0010
        /*0094*/ 	.byte	0x00, 0xf4, 0x21, 0x00


	//----- nvinfo : EIATTR_KPARAM_INFO
	.align		4
.L_27:
        /*0098*/ 	.byte	0x04, 0x17
        /*009a*/ 	.short	(.L_29 - .L_28)
.L_28:
        /*009c*/ 	.word	0x00000000
        /*00a0*/ 	.short	0x0001
        /*00a2*/ 	.short	0x0008
        /*00a4*/ 	.byte	0x00, 0xf4, 0x21, 0x00


	//----- nvinfo : EIATTR_KPARAM_INFO
	.align		4
.L_29:
        /*00a8*/ 	.byte	0x04, 0x17
        /*00aa*/ 	.short	(.L_31 - .L_30)
.L_30:
        /*00ac*/ 	.word	0x00000000
        /*00b0*/ 	.short	0x0000
        /*00b2*/ 	.short	0x0000
        /*00b4*/ 	.byte	0x00, 0xf4, 0x21, 0x00


	//----- nvinfo : EIATTR_SPARSE_MMA_MASK
	.align		4
.L_31:
        /*00b8*/ 	.byte	0x03, 0x50
        /*00ba*/ 	.short	0x0000


	//----- nvinfo : EIATTR_MAXREG_COUNT
	.align		4
        /*00bc*/ 	.byte	0x03, 0x1b
        /*00be*/ 	.short	0x00ff


	//----- nvinfo : EIATTR_EXIT_INSTR_OFFSETS
	.align		4
        /*00c0*/ 	.byte	0x04, 0x1c
        /*00c2*/ 	.short	(.L_33 - .L_32)


	//   ....[0]....
.L_32:
        /*00c4*/ 	.word	0x00000530


	//   ....[1]....
        /*00c8*/ 	.word	0x00000550


	//----- nvinfo : EIATTR_REQNTID
	.align		4
.L_33:
        /*00cc*/ 	.byte	0x04, 0x10
        /*00ce*/ 	.short	(.L_35 - .L_34)
.L_34:
        /*00d0*/ 	.word	0x00000080
        /*00d4*/ 	.word	0x00000001
        /*00d8*/ 	.word	0x00000001


	//----- nvinfo : EIATTR_CBANK_PARAM_SIZE
	.align		4
.L_35:
        /*00dc*/ 	.byte	0x03, 0x19
        /*00de*/ 	.short	0x0054


	//----- nvinfo : EIATTR_PARAM_CBANK
	.align		4
        /*00e0*/ 	.byte	0x04, 0x0a
        /*00e2*/ 	.short	(.L_37 - .L_36)
	.align		4
.L_36:
        /*00e4*/ 	.word	index@(.nv.constant0.triton_poi_fused_cat_5)
        /*00e8*/ 	.short	0x0210
        /*00ea*/ 	.short	0x0054


	//----- nvinfo : EIATTR_SW_WAR
	.align		4
.L_37:
        /*00ec*/ 	.byte	0x04, 0x36
        /*00ee*/ 	.short	(.L_39 - .L_38)
.L_38:
        /*00f0*/ 	.word	0x00000008
.L_39:


//--------------------- .nv.callgraph             --------------------------
	.section	.nv.callgraph,"",@"SHT_CUDA_CALLGRAPH"
	.align	4
	.sectionentsize	8
	.align		4
        /*0000*/ 	.word	0x00000000
	.align		4
        /*0004*/ 	.word	0xffffffff
	.align		4
        /*0008*/ 	.word	0x00000000
	.align		4
        /*000c*/ 	.word	0xfffffffe
	.align		4
        /*0010*/ 	.word	0x00000000
	.align		4
        /*0014*/ 	.word	0xfffffffd
	.align		4
        /*0018*/ 	.word	0x00000000
	.align		4
        /*001c*/ 	.word	0xfffffffc


//--------------------- .text.triton_poi_fused_cat_5 --------------------------
	.section	.text.triton_poi_fused_cat_5,"ax",@progbits
	.align	128
        .global         triton_poi_fused_cat_5
        .type           triton_poi_fused_cat_5,@function
        .size           triton_poi_fused_cat_5,(.L_x_1 - triton_poi_fused_cat_5)
        .other          triton_poi_fused_cat_5,@"STO_CUDA_ENTRY STV_DEFAULT"
triton_poi_fused_cat_5:
.text.triton_poi_fused_cat_5:
[----:B------:R-:W0:Y:S02]  /*0000*/  LDC R1, c[0x0][0x28] ;  /* 0x00000a00ff017b82 */ /* 0x000e240000000800 */
[----:B------:R-:W1:Y:S01]  /*0010*/  S2R R0, SR_TID.X ;  /* 0x0000000000007919 */ /* 0x000e620000002100 */
[----:B------:R-:W2:Y:S01]  /*0020*/  LDC.64 R10, c[0x0][0x238] ;  /* 0x00008e00ff0a7b82 */ /* 0x000ea20000000a00 */
[----:B------:R-:W-:Y:S01]  /*0030*/  ULDC.64 UR4, c[0x0][0x208] ;  /* 0x0000820000047ab9 */ /* 0x000fe20000000a00 */
[----:B------:R-:W-:Y:S01]  /*0040*/  ULDC.64 UR6, c[0x0][0x218] ;  /* 0x0000860000067ab9 */ /* 0x000fe20000000a00 */
[----:B------:R-:W3:Y:S01]  /*0050*/  S2R R3, SR_CTAID.X ;  /* 0x0000000000037919 */ /* 0x000ee20000002500 */
[----:B-1----:R-:W-:Y:S02]  /*0060*/  LOP3.LUT R0, R0, 0x7f, RZ, 0xc0, !PT ;  /* 0x0000007f00007812 */ /* 0x002fe400078ec0ff */
[----:B---3--:R-:W-:-:S03]  /*0070*/  SHF.R.S32.HI R2, RZ, 0x18, R3 ;  /* 0x00000018ff027819 */ /* 0x008fc60000011403 */
[----:B------:R-:W-:Y:S01]  /*0080*/  IMAD R0, R3, 0x80, R0 ;  /* 0x0000008003007824 */ /* 0x000fe200078e0200 */
[----:B------:R-:W-:-:S04]  /*0090*/  SGXT R3, R2, 0x1 ;  /* 0x000000010203781a */ /* 0x000fc80000000200 */
[----:B------:R-:W-:Y:S02]  /*00a0*/  SHF.R.S32.HI R5, RZ, 0x1f, R0 ;  /* 0x0000001fff057819 */ /* 0x000fe40000011400 */
[-C--:B------:R-:W-:Y:S01]  /*00b0*/  LEA.HI R2, R3, R0.reuse, RZ, 0x4 ;  /* 0x0000000003027211 */ /* 0x080fe200078f20ff */
[----:B------:R-:W-:Y:S01]  /*00c0*/  IMAD.HI R3, R0, 0x2aaaaaab, RZ ;  /* 0x2aaaaaab00037827 */ /* 0x000fe200078e02ff */
[----:B------:R-:W-:Y:S02]  /*00d0*/  LEA.HI R12, R5, R0, RZ, 0x2 ;  /* 0x00000000050c7211 */ /* 0x000fe400078f10ff */
[----:B------:R-:W-:Y:S02]  /*00e0*/  SHF.R.S32.HI R4, RZ, 0x4, R2 ;  /* 0x00000004ff047819 */ /* 0x000fe40000011402 */
[----:B------:R-:W-:Y:S02]  /*00f0*/  SHF.R.S32.HI R17, RZ, 0x2, R12 ;  /* 0x00000002ff117819 */ /* 0x000fe4000001140c */
[----:B------:R-:W-:Y:S01]  /*0100*/  SHF.R.U32.HI R6, RZ, 0x1f, R3 ;  /* 0x0000001fff067819 */ /* 0x000fe20000011603 */
[----:B------:R-:W-:Y:S01]  /*0110*/  IMAD.HI R7, R4, 0x2aaaaaab, RZ ;  /* 0x2aaaaaab04077827 */ /* 0x000fe200078e02ff */
[----:B------:R-:W-:-:S02]  /*0120*/  LOP3.LUT R5, R2, 0xfffffff0, RZ, 0xc0, !PT ;  /* 0xfffffff002057812 */ /* 0x000fc400078ec0ff */
[----:B------:R-:W-:Y:S02]  /*0130*/  LEA.HI.SX32 R3, R3, R6, 0x1b ;  /* 0x0000000603037211 */ /* 0x000fe400078fdaff */
[----:B------:R-:W-:Y:S01]  /*0140*/  SHF.R.U32.HI R8, RZ, 0x1, R7 ;  /* 0x00000001ff087819 */ /* 0x000fe20000011607 */
[----:B------:R-:W-:Y:S01]  /*0150*/  IMAD.IADD R2, R0, 0x1, -R5 ;  /* 0x0000000100027824 */ /* 0x000fe200078e0a05 */
[----:B------:R-:W-:Y:S02]  /*0160*/  LOP3.LUT R19, R12, 0xfffffffc, RZ, 0xc0, !PT ;  /* 0xfffffffc0c137812 */ /* 0x000fe400078ec0ff */
[----:B------:R-:W-:Y:S02]  /*0170*/  LEA.HI R7, R7, R8, RZ, 0x1 ;  /* 0x0000000807077211 */ /* 0x000fe400078f08ff */
[----:B------:R-:W1:Y:S01]  /*0180*/  LDC.64 R8, c[0x0][0x248] ;  /* 0x00009200ff087b82 */ /* 0x000e620000000a00 */
[----:B------:R-:W-:Y:S02]  /*0190*/  IMAD.IADD R19, R0, 0x1, -R19 ;  /* 0x0000000100137824 */ /* 0x000fe400078e0a13 */
[----:B------:R-:W-:Y:S01]  /*01a0*/  IMAD R13, R7, -0xc, R4 ;  /* 0xfffffff4070d7824 */ /* 0x000fe200078e0204 */
[----:B------:R-:W-:-:S03]  /*01b0*/  LEA.HI R4, R17, R17, RZ, 0x2 ;  /* 0x0000001111047211 */ /* 0x000fc600078f10ff */
[C---:B------:R-:W-:Y:S01]  /*01c0*/  VIADD R16, R13.reuse, 0xfffffff8 ;  /* 0xfffffff80d107836 */ /* 0x040fe20000000000 */
[----:B------:R-:W-:Y:S01]  /*01d0*/  LOP3.LUT R4, R4, 0xfffffffc, RZ, 0xc0, !PT ;  /* 0xfffffffc04047812 */ /* 0x000fe200078ec0ff */
[----:B------:R-:W3:Y:S01]  /*01e0*/  LDC.64 R6, c[0x0][0x220] ;  /* 0x00008800ff067b82 */ /* 0x000ee20000000a00 */
[C---:B------:R-:W-:Y:S01]  /*01f0*/  LOP3.LUT R14, R13.reuse, 0xfffffffc, RZ, 0xc0, !PT ;  /* 0xfffffffc0d0e7812 */ /* 0x040fe200078ec0ff */
[C---:B------:R-:W-:Y:S01]  /*0200*/  IMAD.SHL.U32 R15, R13.reuse, 0x10, RZ ;  /* 0x000000100d0f7824 */ /* 0x040fe200078e00ff */
[----:B------:R-:W-:Y:S01]  /*0210*/  ISETP.GT.AND P2, PT, R13, 0x7, PT ;  /* 0x000000070d00780c */ /* 0x000fe20003f44270 */
[----:B------:R-:W-:Y:S01]  /*0220*/  IMAD.IADD R17, R17, 0x1, -R4 ;  /* 0x0000000111117824 */ /* 0x000fe200078e0a04 */
[----:B------:R-:W-:Y:S01]  /*0230*/  ISETP.NE.AND P3, PT, R14, 0x4, PT ;  /* 0x000000040e00780c */ /* 0x000fe20003f65270 */
[C---:B------:R-:W-:Y:S01]  /*0240*/  IMAD R14, R3.reuse, 0x40, R2 ;  /* 0x00000040030e7824 */ /* 0x040fe200078e0202 */
[----:B------:R-:W-:Y:S01]  /*0250*/  ISETP.LT.AND P4, PT, R0, 0x300, P2 ;  /* 0x000003000000780c */ /* 0x000fe20001781270 */
[----:B------:R-:W4:Y:S01]  /*0260*/  LDC.64 R4, c[0x0][0x250] ;  /* 0x00009400ff047b82 */ /* 0x000f220000000a00 */
[----:B------:R-:W-:Y:S01]  /*0270*/  IMAD R2, R3, -0xc0, R0 ;  /* 0xffffff4003027824 */ /* 0x000fe200078e0200 */
[----:B------:R-:W-:Y:S01]  /*0280*/  ISETP.GE.AND P0, PT, R13, 0x4, PT ;  /* 0x000000040d00780c */ /* 0x000fe20003f06270 */
[C---:B------:R-:W-:Y:S01]  /*0290*/  IMAD R23, R3.reuse, 0x4, R16 ;  /* 0x0000000403177824 */ /* 0x040fe200078e0210 */
[----:B------:R-:W-:Y:S01]  /*02a0*/  SHF.R.S32.HI R18, RZ, 0x1f, R14 ;  /* 0x0000001fff127819 */ /* 0x000fe2000001140e */
[----:B------:R-:W-:Y:S01]  /*02b0*/  IMAD R13, R3, 0x40, R2 ;  /* 0x00000040030d7824 */ /* 0x000fe200078e0202 */
[----:B------:R-:W-:Y:S01]  /*02c0*/  IADD3 R12, P1, R15, R14, RZ ;  /* 0x0000000e0f0c7210 */ /* 0x000fe20007f3e0ff */
[----:B------:R-:W-:Y:S01]  /*02d0*/  IMAD R21, R16, 0x10, R14 ;  /* 0x0000001010157824 */ /* 0x000fe200078e020e */
[----:B------:R-:W5:Y:S01]  /*02e0*/  LDC.64 R2, c[0x0][0x210] ;  /* 0x00008400ff027b82 */ /* 0x000f620000000a00 */
[----:B------:R-:W-:Y:S01]  /*02f0*/  IMAD.MOV.U32 R14, RZ, RZ, RZ ;  /* 0x000000ffff0e7224 */ /* 0x000fe200078e00ff */
[----:B------:R-:W-:Y:S01]  /*0300*/  LEA.HI.X.SX32 R15, R15, R18, 0x1, P1 ;  /* 0x000000120f0f7211 */ /* 0x000fe200008f0eff */
[----:B--2---:R-:W-:-:S04]  /*0310*/  IMAD.WIDE R10, R23, 0x4, R10 ;  /* 0x00000004170a7825 */ /* 0x004fc800078e020a */
[----:B------:R-:W-:Y:S01]  /*0320*/  IMAD.MOV.U32 R16, RZ, RZ, RZ ;  /* 0x000000ffff107224 */ /* 0x000fe200078e00ff */
[----:B------:R2:W5:Y:S01]  /*0330*/  @P4 LDG.E.EL R14, desc[UR4][R10.64] ;  /* 0x000000040a0e4981 */ /* 0x000562000c2e1900 */
[----:B---3--:R-:W-:-:S04]  /*0340*/  IMAD.WIDE R6, R21, 0x4, R6 ;  /* 0x0000000415067825 */ /* 0x008fc800078e0206 */
[----:B-1----:R-:W-:Y:S01]  /*0350*/  IMAD.WIDE R20, R19, 0x4, R8 ;  /* 0x0000000413147825 */ /* 0x002fe200078e0208 */
[----:B------:R-:W-:-:S03]  /*0360*/  LEA R8, P1, R12, UR6, 0x2 ;  /* 0x000000060c087c11 */ /* 0x000fc6000f8210ff */
[----:B------:R-:W-:Y:S01]  /*0370*/  IMAD.MOV.U32 R18, RZ, RZ, RZ ;  /* 0x000000ffff127224 */ /* 0x000fe200078e00ff */
[----:B------:R-:W3:Y:S01]  /*0380*/  @P4 LDG.E.EL R16, desc[UR4][R20.64] ;  /* 0x0000000414104981 */ /* 0x000ee2000c2e1900 */
[----:B----4-:R-:W-:-:S04]  /*0390*/  IMAD.WIDE R22, R17, 0x4, R4 ;  /* 0x0000000411167825 */ /* 0x010fc800078e0204 */
[----:B------:R-:W-:Y:S01]  /*03a0*/  IMAD.MOV.U32 R17, RZ, RZ, RZ ;  /* 0x000000ffff117224 */ /* 0x000fe200078e00ff */
[----:B------:R-:W-:Y:S01]  /*03b0*/  ISETP.LT.AND P5, PT, R0, 0x300, !P3 ;  /* 0x000003000000780c */ /* 0x000fe20005fa1270 */
[----:B------:R1:W4:Y:S01]  /*03c0*/  @P4 LDG.E R18, desc[UR4][R6.64] ;  /* 0x0000000406124981 */ /* 0x000322000c1e1900 */
[----:B------:R-:W-:Y:S02]  /*03d0*/  LEA.HI.X R9, R12, UR7, R15, 0x2, P1 ;  /* 0x000000070c097c11 */ /* 0x000fe400088f140f */
[C---:B------:R-:W-:Y:S01]  /*03e0*/  ISETP.LT.AND P1, PT, R0.reuse, 0x300, !P0 ;  /* 0x000003000000780c */ /* 0x040fe20004721270 */
[----:B------:R-:W4:Y:S01]  /*03f0*/  @P4 LDG.E.EL R17, desc[UR4][R22.64] ;  /* 0x0000000416114981 */ /* 0x000f22000c2e1900 */
[----:B--2---:R-:W-:Y:S01]  /*0400*/  CS2R R10, SRZ ;  /* 0x00000000000a7805 */ /* 0x004fe2000001ff00 */
[----:B-----5:R-:W-:Y:S02]  /*0410*/  IMAD.WIDE R4, R13, 0x4, R2 ;  /* 0x000000040d047825 */ /* 0x020fe400078e0202 */
[----:B------:R-:W2:Y:S04]  /*0420*/  LDC.64 R2, c[0x0][0x258] ;  /* 0x00009600ff027b82 */ /* 0x000ea80000000a00 */
[----:B------:R-:W5:Y:S04]  /*0430*/  @P5 LDG.E R11, desc[UR4][R8.64+-0x100] ;  /* 0xffff0004080b5981 */ /* 0x000f68000c1e1900 */
[----:B------:R-:W5:Y:S01]  /*0440*/  @P1 LDG.E R10, desc[UR4][R4.64] ;  /* 0x00000004040a1981 */ /* 0x000f62000c1e1900 */
[----:B--2---:R-:W-:Y:S01]  /*0450*/  IMAD.WIDE R2, R0, 0x4, R2 ;  /* 0x0000000400027825 */ /* 0x004fe200078e0202 */
[----:B------:R-:W-:-:S05]  /*0460*/  SEL R13, R14, RZ, P4 ;  /* 0x000000ff0e0d7207 */ /* 0x000fca0002000000 */
[----:B-1----:R-:W-:Y:S01]  /*0470*/  FADD R6, R13, -R13 ;  /* 0x8000000d0d067221 */ /* 0x002fe20000000000 */
[----:B---3--:R-:W-:-:S05]  /*0480*/  SEL R16, R16, RZ, P4 ;  /* 0x000000ff10107207 */ /* 0x008fca0002000000 */
[----:B------:R-:W-:Y:S01]  /*0490*/  FFMA R16, R6, R16, R13 ;  /* 0x0000001006107223 */ /* 0x000fe2000000000d */
[----:B----4-:R-:W-:Y:S02]  /*04a0*/  SEL R18, R18, RZ, P4 ;  /* 0x000000ff12127207 */ /* 0x010fe40002000000 */
[----:B------:R-:W-:Y:S02]  /*04b0*/  SEL R17, R17, RZ, P4 ;  /* 0x000000ff11117207 */ /* 0x000fe40002000000 */
[----:B------:R-:W-:Y:S01]  /*04c0*/  ISETP.GE.AND P4, PT, R0, 0x300, PT ;  /* 0x000003000000780c */ /* 0x000fe20003f86270 */
[----:B------:R-:W-:-:S04]  /*04d0*/  FADD R7, -R18, R16 ;  /* 0x0000001012077221 */ /* 0x000fc80000000100 */
[----:B------:R-:W-:Y:S01]  /*04e0*/  FFMA R17, R7, R17, R18 ;  /* 0x0000001107117223 */ /* 0x000fe20000000012 */
[----:B-----5:R-:W-:-:S04]  /*04f0*/  SEL R11, R11, RZ, P5 ;  /* 0x000000ff0b0b7207 */ /* 0x020fc80002800000 */
[----:B------:R-:W-:Y:S02]  /*0500*/  @P3 SEL R11, R17, RZ, P2 ;  /* 0x000000ff110b3207 */ /* 0x000fe40001000000 */
[----:B------:R-:W-:-:S04]  /*0510*/  SEL R10, R10, RZ, P1 ;  /* 0x000000ff0a0a7207 */ /* 0x000fc80000800000 */
[----:B------:R-:W-:Y:S01]  /*0520*/  SEL R11, R10, R11, !P0 ;  /* 0x0000000b0a0b7207 */ /* 0x000fe20004000000 */
[----:B------:R-:W-:Y:S06]  /*0530*/  @P4 EXIT ;  /* 0x000000000000494d */ /* 0x000fec0003800000 */
[----:B------:R-:W-:Y:S01]  /*0540*/  STG.E desc[UR4][R2.64], R11 ;  /* 0x0000000b02007986 */ /* 0x000fe2000c101904 */
[----:B------:R-:W-:Y:S05]  /*0550*/  EXIT ;  /* 0x000000000000794d */ /* 0x000fea0003800000 */
.L_x_0:
[----:B------:R-:W-:-:S00]  /*0560*/  BRA `(.L_x_0) ;  /* 0xfffffffc00fc7947 */ /* 0x000fc0000383ffff */
[----:B------:R-:W-:-:S00]  /*0570*/  NOP ;  /* 0x0000000000007918 */ /* 0x000fc00000000000 */
        /* <DEDUP_REMOVED lines=8> */
.L_x_1:


//--------------------- .nv.constant0.triton_poi_fused_cat_5 --------------------------
	.section	.nv.constant0.triton_poi_fused_cat_5,"a",@progbits
	.sectionflags	@""
	.align	4
.nv.constant0.triton_poi_fused_cat_5:
	.zero		612
